	.headerflags	@"EF_CUDA_TEXMODE_UNIFIED EF_CUDA_64BIT_ADDRESS EF_CUDA_ACCELERATORS EF_CUDA_SM90 EF_CUDA_VIRTUAL_SM(EF_CUDA_SM90)"
	.elftype	@"ET_EXEC"


//--------------------- .nv.info                  --------------------------
	.section	.nv.info,"",@"SHT_CUDA_INFO"
	.align	4


	//----- nvinfo : EIATTR_REGCOUNT
	.align		4
        /*0000*/ 	.byte	0x04, 0x2f
        /*0002*/ 	.short	(.L_1 - .L_0)
	.align		4
.L_0:
        /*0004*/ 	.word	index@(triton_poi_fused_reflection_pad2d_4)
        /*0008*/ 	.word	0x00000020


	//----- nvinfo : EIATTR_MIN_STACK_SIZE
	.align		4
.L_1:
        /*000c*/ 	.byte	0x04, 0x12
        /*000e*/ 	.short	(.L_3 - .L_2)
	.align		4
.L_2:
        /*0010*/ 	.word	index@(triton_poi_fused_reflection_pad2d_4)
        /*0014*/ 	.word	0x00000000


	//----- nvinfo : EIATTR_FRAME_SIZE
	.align		4
.L_3:
        /*0018*/ 	.byte	0x04, 0x11
        /*001a*/ 	.short	(.L_5 - .L_4)
	.align		4
.L_4:
        /*001c*/ 	.word	index@(triton_poi_fused_reflection_pad2d_4)
        /*0020*/ 	.word	0x00000000


	//----- nvinfo : EIATTR_MIN_STACK_SIZE
	.align		4
.L_5:
        /*0024*/ 	.byte	0x04, 0x12
        /*0026*/ 	.short	(.L_7 - .L_6)
	.align		4
.L_6:
        /*0028*/ 	.word	index@(triton_poi_fused_reflection_pad2d_4)
        /*002c*/ 	.word	0x00000000
.L_7:


//--------------------- .nv.info.triton_poi_fused_reflection_pad2d_4 --------------------------
	.section	.nv.info.triton_poi_fused_reflection_pad2d_4,"",@"SHT_CUDA_INFO"
	.sectionflags	@""
	.align	4


	//----- nvinfo : EIATTR_CUDA_API_VERSION
	.align		4
        /*0000*/ 	.byte	0x04, 0x37
        /*0002*/ 	.short	(.L_9 - .L_8)
.L_8:
        /*0004*/ 	.word	0x0000007c


	//----- nvinfo : EIATTR_KPARAM_INFO
	.align		4
.L_9:
        /*0008*/ 	.byte	0x04, 0x17
        /*000a*/ 	.short	(.L_11 - .L_10)
.L_10:
        /*000c*/ 	.word	0x00000000
        /*0010*/ 	.short	0x0003
        /*0012*/ 	.short	0x0014
        /*0014*/ 	.byte	0x00, 0xf0, 0x11, 0x00


	//----- nvinfo : EIATTR_KPARAM_INFO
	.align		4
.L_11:
        /*0018*/ 	.byte	0x04, 0x17
        /*001a*/ 	.short	(.L_13 - .L_12)
.L_12:
        /*001c*/ 	.word	0x00000000
        /*0020*/ 	.short	0x0002
        /*0022*/ 	.short	0x0010
        /*0024*/ 	.byte	0x00, 0xf0, 0x11, 0x00


	//----- nvinfo : EIATTR_KPARAM_INFO
	.align		4
.L_13:
        /*0028*/ 	.byte	0x04, 0x17
        /*002a*/ 	.short	(.L_15 - .L_14)
.L_14:
        /*002c*/ 	.word	0x00000000
        /*0030*/ 	.short	0x0001
        /*0032*/ 	.short	0x0008
        /*0034*/ 	.byte	0x00, 0xf4, 0x21, 0x00


	//----- nvinfo : EIATTR_KPARAM_INFO
	.align		4
.L_15:
        /*0038*/ 	.byte	0x04, 0x17
        /*003a*/ 	.short	(.L_17 - .L_16)
.L_16:
        /*003c*/ 	.word	0x00000000
        /*0040*/ 	.short	0x0000
        /*0042*/ 	.short	0x0000
        /*0044*/ 	.byte	0x00, 0xf4, 0x21, 0x00


	//----- nvinfo : EIATTR_SPARSE_MMA_MASK
	.align		4
.L_17:
        /*0048*/ 	.byte	0x03, 0x50
        /*004a*/ 	.short	0x0000


	//----- nvinfo : EIATTR_MAXREG_COUNT
	.align		4
        /*004c*/ 	.byte	0x03, 0x1b
        /*004e*/ 	.short	0x00ff


	//----- nvinfo : EIATTR_EXIT_INSTR_OFFSETS
	.align		4
        /*0050*/ 	.byte	0x04, 0x1c
        /*0052*/ 	.short	(.L_19 - .L_18)


	//   ....[0]....
.L_18:
        /*0054*/ 	.word	0x00000820


	//   ....[1]....
        /*0058*/ 	.word	0x00000840


	//----- nvinfo : EIATTR_REQNTID
	.align		4
.L_19:
        /*005c*/ 	.byte	0x04, 0x10
        /*005e*/ 	.short	(.L_21 - .L_20)
.L_20:
        /*0060*/ 	.word	0x00000080
        /*0064*/ 	.word	0x00000001
        /*0068*/ 	.word	0x00000001


	//----- nvinfo : EIATTR_CBANK_PARAM_SIZE
	.align		4
.L_21:
        /*006c*/ 	.byte	0x03, 0x19
        /*006e*/ 	.short	0x0018


	//----- nvinfo : EIATTR_PARAM_CBANK
	.align		4
        /*0070*/ 	.byte	0x04, 0x0a
        /*0072*/ 	.short	(.L_23 - .L_22)
	.align		4
.L_22:
        /*0074*/ 	.word	index@(.nv.constant0.triton_poi_fused_reflection_pad2d_4)
        /*0078*/ 	.short	0x0210
        /*007a*/ 	.short	0x0018


	//----- nvinfo : EIATTR_SW_WAR
	.align		4
.L_23:
        /*007c*/ 	.byte	0x04, 0x36
        /*007e*/ 	.short	(.L_25 - .L_24)
.L_24:
        /*0080*/ 	.word	0x00000008
.L_25:


//--------------------- .nv.callgraph             --------------------------
	.section	.nv.callgraph,"",@"SHT_CUDA_CALLGRAPH"
	.align	4
	.sectionentsize	8
	.align		4
        /*0000*/ 	.word	0x00000000
	.align		4
        /*0004*/ 	.word	0xffffffff
	.align		4
        /*0008*/ 	.word	0x00000000
	.align		4
        /*000c*/ 	.word	0xfffffffe
	.align		4
        /*0010*/ 	.word	0x00000000
	.align		4
        /*0014*/ 	.word	0xfffffffd
	.align		4
        /*0018*/ 	.word	0x00000000
	.align		4
        /*001c*/ 	.word	0xfffffffc


//--------------------- .text.triton_poi_fused_reflection_pad2d_4 --------------------------
	.section	.text.triton_poi_fused_reflection_pad2d_4,"ax",@progbits
	.align	128
        .global         triton_poi_fused_reflection_pad2d_4
        .type           triton_poi_fused_reflection_pad2d_4,@function
        .size           triton_poi_fused_reflection_pad2d_4,(.L_x_1 - triton_poi_fused_reflection_pad2d_4)
        .other          triton_poi_fused_reflection_pad2d_4,@"STO_CUDA_ENTRY STV_DEFAULT"
triton_poi_fused_reflection_pad2d_4:
.text.triton_poi_fused_reflection_pad2d_4:
[----:B------:R-:W0:Y:S01]  /*0000*/  LDC R1, c[0x0][0x28] ;  /* 0x00000a00ff017b82 */ /* 0x000e220000000800 */
[----:B------:R-:W1:Y:S07]  /*0010*/  S2R R6, SR_TID.X ;  /* 0x0000000000067919 */ /* 0x000e6e0000002100 */
[----:B------:R-:W2:Y:S01]  /*0020*/  S2UR UR4, SR_CTAID.Y ;  /* 0x00000000000479c3 */ /* 0x000ea20000002600 */
[----:B------:R-:W-:Y:S01]  /*0030*/  HFMA2.MMA R21, -RZ, RZ, 0, 0 ;  /* 0x00000000ff157435 */ /* 0x000fe200000001ff */
[----:B------:R-:W-:Y:S01]  /*0040*/  MOV R19, RZ ;  /* 0x000000ff00137202 */ /* 0x000fe20000000f00 */
[----:B------:R-:W3:Y:S01]  /*0050*/  S2R R3, SR_CTAID.X ;  /* 0x0000000000037919 */ /* 0x000ee20000002500 */
[----:B------:R-:W-:Y:S01]  /*0060*/  HFMA2.MMA R25, -RZ, RZ, 0, 0 ;  /* 0x00000000ff197435 */ /* 0x000fe200000001ff */
[----:B------:R-:W-:Y:S01]  /*0070*/  MOV R23, RZ ;  /* 0x000000ff00177202 */ /* 0x000fe20000000f00 */
[----:B------:R-:W-:Y:S01]  /*0080*/  ULDC.64 UR6, c[0x0][0x208] ;  /* 0x0000820000067ab9 */ /* 0x000fe20000000a00 */
[----:B--2---:R-:W-:Y:S01]  /*0090*/  USHF.L.U32 UR4, UR4, 0x4, URZ ;  /* 0x0000000404047899 */ /* 0x004fe2000800063f */
[----:B-1----:R-:W-:-:S02]  /*00a0*/  LOP3.LUT R2, R6, 0x3f, RZ, 0xc0, !PT ;  /* 0x0000003f06027812 */ /* 0x002fc400078ec0ff */
[----:B------:R-:W-:Y:S02]  /*00b0*/  SHF.R.U32.HI R20, RZ, 0x6, R6 ;  /* 0x00000006ff147819 */ /* 0x000fe40000011606 */
[----:B---3--:R-:W-:Y:S01]  /*00c0*/  LEA R3, R3, R2, 0x6 ;  /* 0x0000000203037211 */ /* 0x008fe200078e30ff */
[----:B------:R-:W-:Y:S01]  /*00d0*/  HFMA2.MMA R2, -RZ, RZ, 0, 0 ;  /* 0x00000000ff027435 */ /* 0x000fe200000001ff */
[----:B------:R-:W-:Y:S02]  /*00e0*/  SGXT.U32 R20, R20, 0x1 ;  /* 0x000000011414781a */ /* 0x000fe40000000000 */
[----:B------:R-:W-:Y:S02]  /*00f0*/  ISETP.GE.AND P0, PT, R3, 0x1324, PT ;  /* 0x000013240300780c */ /* 0x000fe40003f06270 */
[----:B------:R-:W-:-:S04]  /*0100*/  LOP3.LUT R20, R20, UR4, RZ, 0xfc, !PT ;  /* 0x0000000414147c12 */ /* 0x000fc8000f8efcff */
[C---:B------:R-:W-:Y:S01]  /*0110*/  LOP3.LUT R17, R20.reuse, 0x2, RZ, 0xfc, !PT ;  /* 0x0000000214117812 */ /* 0x040fe200078efcff */
[----:B------:R-:W-:Y:S01]  /*0120*/  IMAD.HI R0, R3, -0x15f15f15, R2 ;  /* 0xea0ea0eb03007827 */ /* 0x000fe200078e0202 */
[C---:B------:R-:W-:Y:S02]  /*0130*/  LOP3.LUT R16, R20.reuse, 0x4, RZ, 0xfc, !PT ;  /* 0x0000000414107812 */ /* 0x040fe400078efcff */
[----:B------:R-:W-:Y:S02]  /*0140*/  ISETP.LT.AND P1, PT, R20, 0xc, !P0 ;  /* 0x0000000c1400780c */ /* 0x000fe40004721270 */
[----:B------:R-:W-:Y:S02]  /*0150*/  SHF.R.U32.HI R5, RZ, 0x1f, R0 ;  /* 0x0000001fff057819 */ /* 0x000fe40000011600 */
[----:B------:R-:W-:Y:S02]  /*0160*/  ISETP.LT.AND P2, PT, R17, 0xc, !P0 ;  /* 0x0000000c1100780c */ /* 0x000fe40004741270 */
[----:B------:R-:W-:-:S02]  /*0170*/  LEA.HI.SX32 R5, R0, R5, 0x1a ;  /* 0x0000000500057211 */ /* 0x000fc400078fd2ff */
[----:B------:R-:W-:-:S03]  /*0180*/  ISETP.LT.AND P3, PT, R16, 0xc, !P0 ;  /* 0x0000000c1000780c */ /* 0x000fc60004761270 */
[----:B------:R-:W-:Y:S01]  /*0190*/  IMAD R0, R5, -0x46, R3 ;  /* 0xffffffba05007824 */ /* 0x000fe200078e0203 */
[----:B------:R-:W-:-:S04]  /*01a0*/  IADD3 R5, R5, -0x3, RZ ;  /* 0xfffffffd05057810 */ /* 0x000fc80007ffe0ff */
[----:B------:R-:W-:Y:S02]  /*01b0*/  IADD3 R0, R0, -0x3, RZ ;  /* 0xfffffffd00007810 */ /* 0x000fe40007ffe0ff */
[----:B------:R-:W-:Y:S02]  /*01c0*/  IABS R2, R5 ;  /* 0x0000000500027213 */ /* 0x000fe40000000000 */
[----:B------:R-:W-:Y:S01]  /*01d0*/  IABS R0, R0 ;  /* 0x0000000000007213 */ /* 0x000fe20000000000 */
[----:B------:R-:W1:Y:S01]  /*01e0*/  LDC.64 R4, c[0x0][0x210] ;  /* 0x00008400ff047b82 */ /* 0x000e620000000a00 */
[----:B------:R-:W-:Y:S02]  /*01f0*/  IADD3 R2, R2, -0x3f, RZ ;  /* 0xffffffc102027810 */ /* 0x000fe40007ffe0ff */
[----:B------:R-:W-:Y:S02]  /*0200*/  IADD3 R0, R0, -0x3f, RZ ;  /* 0xffffffc100007810 */ /* 0x000fe40007ffe0ff */
[----:B------:R-:W-:-:S02]  /*0210*/  IABS R18, R2 ;  /* 0x0000000200127213 */ /* 0x000fc40000000000 */
[----:B------:R-:W-:Y:S02]  /*0220*/  IABS R7, R0 ;  /* 0x0000000000077213 */ /* 0x000fe40000000000 */
[----:B------:R-:W-:-:S03]  /*0230*/  LOP3.LUT R2, R20, 0x6, RZ, 0xfc, !PT ;  /* 0x0000000614027812 */ /* 0x000fc600078efcff */
[----:B------:R-:W-:Y:S01]  /*0240*/  IMAD R18, R18, 0x40, R7 ;  /* 0x0000004012127824 */ /* 0x000fe200078e0207 */
[----:B------:R-:W-:-:S04]  /*0250*/  ISETP.LT.AND P4, PT, R2, 0xc, !P0 ;  /* 0x0000000c0200780c */ /* 0x000fc80004781270 */
[----:B------:R-:W-:-:S04]  /*0260*/  IADD3 R18, -R18, 0xfff, RZ ;  /* 0x00000fff12127810 */ /* 0x000fc80007ffe1ff */
[-C--:B------:R-:W-:Y:S01]  /*0270*/  LEA R15, R20, R18.reuse, 0xc ;  /* 0x00000012140f7211 */ /* 0x080fe200078e60ff */
[----:B------:R-:W-:Y:S01]  /*0280*/  IMAD R7, R17, 0x1000, R18 ;  /* 0x0000100011077824 */ /* 0x000fe200078e0212 */
[-C--:B------:R-:W-:Y:S02]  /*0290*/  LEA R9, R16, R18.reuse, 0xc ;  /* 0x0000001210097211 */ /* 0x080fe400078e60ff */
[----:B------:R-:W-:Y:S01]  /*02a0*/  LEA R11, R2, R18, 0xc ;  /* 0x00000012020b7211 */ /* 0x000fe200078e60ff */
[--C-:B-1----:R-:W-:Y:S01]  /*02b0*/  IMAD.WIDE R14, R15, 0x4, R4.reuse ;  /* 0x000000040f0e7825 */ /* 0x102fe200078e0204 */
[C---:B------:R-:W-:Y:S02]  /*02c0*/  LOP3.LUT R12, R20.reuse, 0x8, RZ, 0xfc, !PT ;  /* 0x00000008140c7812 */ /* 0x040fe400078efcff */
[----:B------:R-:W-:Y:S01]  /*02d0*/  LOP3.LUT R13, R20, 0xa, RZ, 0xfc, !PT ;  /* 0x0000000a140d7812 */ /* 0x000fe200078efcff */
[----:B------:R-:W-:Y:S01]  /*02e0*/  IMAD.WIDE R6, R7, 0x4, R4 ;  /* 0x0000000407067825 */ /* 0x000fe200078e0204 */
[----:B------:R1:W2:Y:S01]  /*02f0*/  @P1 LDG.E.EL R19, desc[UR6][R14.64] ;  /* 0x000000060e131981 */ /* 0x0002a2000c2e1900 */
[----:B------:R-:W-:-:S02]  /*0300*/  ISETP.LT.AND P5, PT, R12, 0xc, !P0 ;  /* 0x0000000c0c00780c */ /* 0x000fc400047a1270 */
[--C-:B------:R-:W-:Y:S01]  /*0310*/  IMAD.WIDE R8, R9, 0x4, R4.reuse ;  /* 0x0000000409087825 */ /* 0x100fe200078e0204 */
[----:B------:R-:W-:Y:S01]  /*0320*/  ISETP.LT.AND P6, PT, R13, 0xc, !P0 ;  /* 0x0000000c0d00780c */ /* 0x000fe200047c1270 */
[----:B------:R3:W4:Y:S02]  /*0330*/  @P2 LDG.E.EL R21, desc[UR6][R6.64] ;  /* 0x0000000606152981 */ /* 0x000724000c2e1900 */
[----:B------:R-:W-:Y:S01]  /*0340*/  IMAD.WIDE R10, R11, 0x4, R4 ;  /* 0x000000040b0a7825 */ /* 0x000fe200078e0204 */
[----:B------:R-:W-:Y:S01]  /*0350*/  ISETP.GT.AND P0, PT, RZ, UR4, !P0 ;  /* 0x00000004ff007c0c */ /* 0x000fe2000c704270 */
[----:B------:R5:W4:Y:S01]  /*0360*/  @P3 LDG.E.EL R23, desc[UR6][R8.64] ;  /* 0x0000000608173981 */ /* 0x000b22000c2e1900 */
[----:B-1----:R-:W-:Y:S01]  /*0370*/  LOP3.LUT R14, R20, 0xc, RZ, 0xfc, !PT ;  /* 0x0000000c140e7812 */ /* 0x002fe200078efcff */
[----:B------:R-:W-:Y:S02]  /*0380*/  HFMA2.MMA R29, -RZ, RZ, 0, 0 ;  /* 0x00000000ff1d7435 */ /* 0x000fe400000001ff */
[----:B------:R1:W4:Y:S01]  /*0390*/  @P4 LDG.E.EL R25, desc[UR6][R10.64] ;  /* 0x000000060a194981 */ /* 0x000322000c2e1900 */
[----:B---3--:R-:W-:Y:S01]  /*03a0*/  IMAD R7, R12, 0x1000, R18 ;  /* 0x000010000c077824 */ /* 0x008fe200078e0212 */
[----:B------:R-:W-:-:S02]  /*03b0*/  MOV R27, RZ ;  /* 0x000000ff001b7202 */ /* 0x000fc40000000f00 */
[-C--:B0----5:R-:W-:Y:S01]  /*03c0*/  LEA R9, R13, R18.reuse, 0xc ;  /* 0x000000120d097211 */ /* 0x0a1fe200078e60ff */
[----:B------:R-:W-:Y:S01]  /*03d0*/  IMAD.WIDE R6, R7, 0x4, R4 ;  /* 0x0000000407067825 */ /* 0x000fe200078e0204 */
[----:B-1----:R-:W-:-:S03]  /*03e0*/  LEA R11, R14, R18, 0xc ;  /* 0x000000120e0b7211 */ /* 0x002fc600078e60ff */
[--C-:B------:R-:W-:Y:S01]  /*03f0*/  IMAD.WIDE R8, R9, 0x4, R4.reuse ;  /* 0x0000000409087825 */ /* 0x100fe200078e0204 */
[----:B------:R-:W-:Y:S01]  /*0400*/  MOV R0, RZ ;  /* 0x000000ff00007202 */ /* 0x000fe20000000f00 */
[----:B------:R-:W3:Y:S02]  /*0410*/  @P5 LDG.E.EL R27, desc[UR6][R6.64] ;  /* 0x00000006061b5981 */ /* 0x000ee4000c2e1900 */
[----:B------:R-:W-:Y:S02]  /*0420*/  IMAD.WIDE R10, R11, 0x4, R4 ;  /* 0x000000040b0a7825 */ /* 0x000fe400078e0204 */
[----:B------:R0:W3:Y:S04]  /*0430*/  @P6 LDG.E.EL R29, desc[UR6][R8.64] ;  /* 0x00000006081d6981 */ /* 0x0000e8000c2e1900 */
[----:B------:R-:W3:Y:S01]  /*0440*/  @P0 LDG.E.EL R0, desc[UR6][R10.64] ;  /* 0x000000060a000981 */ /* 0x000ee2000c2e1900 */
[----:B------:R-:W-:-:S04]  /*0450*/  LOP3.LUT R15, R20, 0xe, RZ, 0xfc, !PT ;  /* 0x0000000e140f7812 */ /* 0x000fc800078efcff */
[----:B------:R-:W-:Y:S01]  /*0460*/  LEA R18, R15, R18, 0xc ;  /* 0x000000120f127211 */ /* 0x000fe200078e60ff */
[----:B------:R-:W-:-:S04]  /*0470*/  IMAD.HI R26, R16, 0x55555556, RZ ;  /* 0x55555556101a7827 */ /* 0x000fc800078e02ff */
[----:B------:R-:W-:Y:S01]  /*0480*/  IMAD.WIDE R4, R18, 0x4, R4 ;  /* 0x0000000412047825 */ /* 0x000fe200078e0204 */
[----:B------:R-:W-:-:S03]  /*0490*/  HFMA2.MMA R18, -RZ, RZ, 0, 0 ;  /* 0x00000000ff127435 */ /* 0x000fc600000001ff */
[----:B------:R-:W-:Y:S01]  /*04a0*/  IMAD.HI R22, R20, 0x55555556, RZ ;  /* 0x5555555614167827 */ /* 0x000fe200078e02ff */
[----:B0-----:R-:W-:-:S03]  /*04b0*/  LEA.HI R9, R26, R26, RZ, 0x1 ;  /* 0x0000001a1a097211 */ /* 0x001fc600078f08ff */
[----:B------:R-:W-:Y:S01]  /*04c0*/  IMAD.HI R24, R17, 0x55555556, RZ ;  /* 0x5555555611187827 */ /* 0x000fe200078e02ff */
[----:B------:R-:W-:Y:S02]  /*04d0*/  LEA.HI R22, R22, R22, RZ, 0x1 ;  /* 0x0000001616167211 */ /* 0x000fe400078f08ff */
[----:B------:R0:W5:Y:S01]  /*04e0*/  @P0 LDG.E.EL R18, desc[UR6][R4.64] ;  /* 0x0000000604120981 */ /* 0x000162000c2e1900 */
[C---:B------:R-:W-:Y:S01]  /*04f0*/  IMAD R16, R9.reuse, -0x3, R16 ;  /* 0xfffffffd09107824 */ /* 0x040fe200078e0210 */
[----:B------:R-:W-:Y:S01]  /*0500*/  LEA.HI R24, R24, R24, RZ, 0x1 ;  /* 0x0000001818187211 */ /* 0x000fe200078f08ff */
[----:B------:R-:W-:Y:S02]  /*0510*/  IMAD R20, R22, -0x3, R20 ;  /* 0xfffffffd16147824 */ /* 0x000fe400078e0214 */
[----:B------:R-:W-:Y:S02]  /*0520*/  IMAD R9, R9, 0x396c, R16 ;  /* 0x0000396c09097824 */ /* 0x000fe400078e0210 */
[----:B------:R-:W-:-:S02]  /*0530*/  IMAD R7, R24, -0x3, R17 ;  /* 0xfffffffd18077824 */ /* 0x000fc400078e0211 */
[----:B0-----:R-:W-:Y:S01]  /*0540*/  IMAD.HI R4, R2, 0x55555556, RZ ;  /* 0x5555555602047827 */ /* 0x001fe200078e02ff */
[----:B------:R-:W0:Y:S03]  /*0550*/  LDC.64 R16, c[0x0][0x218] ;  /* 0x00008600ff107b82 */ /* 0x000e260000000a00 */
[----:B------:R-:W-:Y:S01]  /*0560*/  IMAD R11, R3, 0x3, R20 ;  /* 0x00000003030b7824 */ /* 0x000fe200078e0214 */
[----:B------:R-:W-:Y:S01]  /*0570*/  LEA.HI R4, R4, R4, RZ, 0x1 ;  /* 0x0000000404047211 */ /* 0x000fe200078f08ff */
[----:B------:R-:W-:-:S04]  /*0580*/  IMAD.HI R6, R13, 0x55555556, RZ ;  /* 0x555555560d067827 */ /* 0x000fc800078e02ff */
[----:B------:R-:W-:Y:S02]  /*0590*/  IMAD R5, R22, 0x396c, R11 ;  /* 0x0000396c16057824 */ /* 0x000fe400078e020b */
[----:B------:R-:W-:-:S04]  /*05a0*/  IMAD.HI R8, R14, 0x55555556, RZ ;  /* 0x555555560e087827 */ /* 0x000fc800078e02ff */
[----:B------:R-:W-:-:S04]  /*05b0*/  IMAD.HI R11, R12, 0x55555556, RZ ;  /* 0x555555560c0b7827 */ /* 0x000fc800078e02ff */
[----:B------:R-:W-:Y:S01]  /*05c0*/  IMAD.HI R20, R15, 0x55555556, RZ ;  /* 0x555555560f147827 */ /* 0x000fe200078e02ff */
[----:B------:R-:W-:-:S03]  /*05d0*/  LEA.HI R11, R11, R11, RZ, 0x1 ;  /* 0x0000000b0b0b7211 */ /* 0x000fc600078f08ff */
[----:B------:R-:W-:Y:S01]  /*05e0*/  IMAD R10, R4, -0x3, R2 ;  /* 0xfffffffd040a7824 */ /* 0x000fe200078e0202 */
[----:B------:R-:W-:Y:S02]  /*05f0*/  LEA.HI R2, R6, R6, RZ, 0x1 ;  /* 0x0000000606027211 */ /* 0x000fe400078f08ff */
[----:B------:R-:W-:Y:S02]  /*0600*/  LEA.HI R6, R8, R8, RZ, 0x1 ;  /* 0x0000000808067211 */ /* 0x000fe400078f08ff */
[----:B------:R-:W-:Y:S01]  /*0610*/  LEA.HI R8, R20, R20, RZ, 0x1 ;  /* 0x0000001414087211 */ /* 0x000fe200078f08ff */
[----:B------:R-:W-:Y:S02]  /*0620*/  IMAD R13, R2, -0x3, R13 ;  /* 0xfffffffd020d7824 */ /* 0x000fe400078e020d */
[----:B------:R-:W-:Y:S02]  /*0630*/  IMAD R12, R11, -0x3, R12 ;  /* 0xfffffffd0b0c7824 */ /* 0x000fe400078e020c */
[----:B------:R-:W-:-:S02]  /*0640*/  IMAD R14, R6, -0x3, R14 ;  /* 0xfffffffd060e7824 */ /* 0x000fc400078e020e */
[----:B------:R-:W-:Y:S02]  /*0650*/  IMAD R15, R8, -0x3, R15 ;  /* 0xfffffffd080f7824 */ /* 0x000fe400078e020f */
[----:B------:R-:W-:Y:S02]  /*0660*/  IMAD R7, R24, 0x396c, R7 ;  /* 0x0000396c18077824 */ /* 0x000fe400078e0207 */
[----:B------:R-:W-:Y:S02]  /*0670*/  IMAD R13, R2, 0x396c, R13 ;  /* 0x0000396c020d7824 */ /* 0x000fe400078e020d */
[----:B------:R-:W-:Y:S02]  /*0680*/  IMAD R4, R4, 0x396c, R10 ;  /* 0x0000396c04047824 */ /* 0x000fe400078e020a */
[----:B------:R-:W-:Y:S02]  /*0690*/  IMAD R11, R11, 0x396c, R12 ;  /* 0x0000396c0b0b7824 */ /* 0x000fe400078e020c */
[----:B------:R-:W-:-:S02]  /*06a0*/  IMAD R2, R6, 0x396c, R14 ;  /* 0x0000396c06027824 */ /* 0x000fc400078e020e */
[----:B------:R-:W-:Y:S02]  /*06b0*/  IMAD R20, R8, 0x396c, R15 ;  /* 0x0000396c08147824 */ /* 0x000fe400078e020f */
[C---:B------:R-:W-:Y:S02]  /*06c0*/  IMAD R7, R3.reuse, 0x3, R7 ;  /* 0x0000000303077824 */ /* 0x040fe400078e0207 */
[C---:B------:R-:W-:Y:S02]  /*06d0*/  IMAD R6, R3.reuse, 0x3, R9 ;  /* 0x0000000303067824 */ /* 0x040fe400078e0209 */
[C---:B------:R-:W-:Y:S02]  /*06e0*/  IMAD R9, R3.reuse, 0x3, R4 ;  /* 0x0000000303097824 */ /* 0x040fe400078e0204 */
[C---:B------:R-:W-:Y:S02]  /*06f0*/  IMAD R11, R3.reuse, 0x3, R11 ;  /* 0x00000003030b7824 */ /* 0x040fe400078e020b */
[----:B------:R-:W-:-:S02]  /*0700*/  IMAD R13, R3, 0x3, R13 ;  /* 0x00000003030d7824 */ /* 0x000fc400078e020d */
[C---:B------:R-:W-:Y:S02]  /*0710*/  IMAD R15, R3.reuse, 0x3, R2 ;  /* 0x00000003030f7824 */ /* 0x040fe400078e0202 */
[----:B------:R-:W-:Y:S02]  /*0720*/  IMAD R20, R3, 0x3, R20 ;  /* 0x0000000303147824 */ /* 0x000fe400078e0214 */
[----:B0-----:R-:W-:-:S04]  /*0730*/  IMAD.WIDE R2, R5, 0x4, R16 ;  /* 0x0000000405027825 */ /* 0x001fc800078e0210 */
[----:B------:R-:W-:-:S04]  /*0740*/  IMAD.WIDE R4, R7, 0x4, R16 ;  /* 0x0000000407047825 */ /* 0x000fc800078e0210 */
[----:B------:R-:W-:-:S04]  /*0750*/  IMAD.WIDE R6, R6, 0x4, R16 ;  /* 0x0000000406067825 */ /* 0x000fc800078e0210 */
[----:B------:R-:W-:-:S04]  /*0760*/  IMAD.WIDE R8, R9, 0x4, R16 ;  /* 0x0000000409087825 */ /* 0x000fc800078e0210 */
[----:B------:R-:W-:-:S04]  /*0770*/  IMAD.WIDE R10, R11, 0x4, R16 ;  /* 0x000000040b0a7825 */ /* 0x000fc800078e0210 */
[----:B------:R-:W-:-:S04]  /*0780*/  IMAD.WIDE R12, R13, 0x4, R16 ;  /* 0x000000040d0c7825 */ /* 0x000fc800078e0210 */
[----:B------:R-:W-:-:S04]  /*0790*/  IMAD.WIDE R14, R15, 0x4, R16 ;  /* 0x000000040f0e7825 */ /* 0x000fc800078e0210 */
[----:B------:R-:W-:Y:S01]  /*07a0*/  IMAD.WIDE R16, R20, 0x4, R16 ;  /* 0x0000000414107825 */ /* 0x000fe200078e0210 */
[----:B--2---:R0:W-:Y:S04]  /*07b0*/  @P1 STG.E desc[UR6][R2.64], R19 ;  /* 0x0000001302001986 */ /* 0x0041e8000c101906 */
[----:B----4-:R0:W-:Y:S04]  /*07c0*/  @P2 STG.E desc[UR6][R4.64], R21 ;  /* 0x0000001504002986 */ /* 0x0101e8000c101906 */
[----:B------:R0:W-:Y:S04]  /*07d0*/  @P3 STG.E desc[UR6][R6.64], R23 ;  /* 0x0000001706003986 */ /* 0x0001e8000c101906 */
[----:B------:R0:W-:Y:S04]  /*07e0*/  @P4 STG.E desc[UR6][R8.64], R25 ;  /* 0x0000001908004986 */ /* 0x0001e8000c101906 */
[----:B---3--:R0:W-:Y:S04]  /*07f0*/  @P5 STG.E desc[UR6][R10.64], R27 ;  /* 0x0000001b0a005986 */ /* 0x0081e8000c101906 */
[----:B------:R0:W-:Y:S04]  /*0800*/  @P6 STG.E desc[UR6][R12.64], R29 ;  /* 0x0000001d0c006986 */ /* 0x0001e8000c101906 */
[----:B------:R0:W-:Y:S02]  /*0810*/  @P0 STG.E desc[UR6][R14.64], R0 ;  /* 0x000000000e000986 */ /* 0x0001e4000c101906 */
[----:B0-----:R-:W-:Y:S05]  /*0820*/  @!P0 EXIT ;  /* 0x000000000000894d */ /* 0x001fea0003800000 */
[----:B-----5:R-:W-:Y:S01]  /*0830*/  STG.E desc[UR6][R16.64], R18 ;  /* 0x0000001210007986 */ /* 0x020fe2000c101906 */
[----:B------:R-:W-:Y:S05]  /*0840*/  EXIT ;  /* 0x000000000000794d */ /* 0x000fea0003800000 */
.L_x_0:
[----:B------:R-:W-:-:S00]  /*0850*/  BRA `(.L_x_0) ;  /* 0xfffffffc00fc7947 */ /* 0x000fc0000383ffff */
[----:B------:R-:W-:-:S00]  /*0860*/  NOP ;  /* 0x0000000000007918 */ /* 0x000fc00000000000 */
        /* <DEDUP_REMOVED lines=9> */
.L_x_1:


//--------------------- .nv.constant0.triton_poi_fused_reflection_pad2d_4 --------------------------
	.section	.nv.constant0.triton_poi_fused_reflection_pad2d_4,"a",@progbits
	.sectionflags	@""
	.align	4
.nv.constant0.triton_poi_fused_reflection_pad2d_4:
	.zero		552
